//
// Generated by NVIDIA NVVM Compiler
//
// Compiler Build ID: CL-36424714
// Cuda compilation tools, release 13.0, V13.0.88
// Based on NVVM 20.0.0
//

.version 9.0
.target sm_100
.address_size 64

	// .globl	_Z10testKerneli
.extern .func  (.param .b32 func_retval0) vprintf
(
	.param .b64 vprintf_param_0,
	.param .b64 vprintf_param_1
)
;
.global .align 1 .b8 $str[24] = {91, 37, 100, 44, 32, 37, 100, 93, 58, 9, 9, 86, 97, 108, 117, 101, 32, 105, 115, 58, 37, 100, 10};

.visible .entry _Z10testKerneli(
	.param .u32 _Z10testKerneli_param_0
)
{
	.local .align 8 .b8 	__local_depot0[16];
	.reg .b64 	%SP;
	.reg .b64 	%SPL;
	.reg .pred 	%p<7>;
	.reg .b32 	%r<44>;
	.reg .b64 	%rd<9>;

	mov.u64 	%SPL, __local_depot0;
	cvta.local.u64 	%SP, %SPL;
	ld.param.u32 	%r15, [_Z10testKerneli_param_0];
	add.u64 	%rd2, %SP, 0;
	add.u64 	%rd1, %SPL, 0;
	mov.u32 	%r1, %ntid.x;
	shl.b32 	%r2, %r1, 1;
	mov.u32 	%r3, %ctaid.x;
	mul.lo.s32 	%r43, %r2, %r3;
	setp.gt.s32 	%p1, %r43, 1023;
	@%p1 bra 	$L__BB0_7;
	mov.u32 	%r5, %tid.x;
	mad.lo.s32 	%r16, %r1, %r3, %r1;
	shl.b32 	%r17, %r16, 1;
	max.s32 	%r18, %r17, 1024;
	sub.s32 	%r19, %r18, %r17;
	setp.ne.s32 	%p2, %r19, 0;
	selp.u32 	%r20, 1, 0, %p2;
	selp.s32 	%r21, -1, 0, %p2;
	add.s32 	%r22, %r19, %r21;
	div.u32 	%r23, %r22, %r2;
	add.s32 	%r6, %r23, %r20;
	and.b32  	%r24, %r6, 3;
	setp.eq.s32 	%p3, %r24, 3;
	@%p3 bra 	$L__BB0_4;
	add.s32 	%r25, %r6, 1;
	and.b32  	%r26, %r25, 3;
	neg.s32 	%r41, %r26;
	shl.b32 	%r27, %r3, 1;
	shl.b32 	%r28, %r25, 1;
	and.b32  	%r29, %r28, 6;
	add.s32 	%r30, %r27, %r29;
	mul.lo.s32 	%r43, %r1, %r30;
	mov.u64 	%rd3, $str;
$L__BB0_3:
	.pragma "nounroll";
	st.local.v2.u32 	[%rd1], {%r3, %r5};
	st.local.u32 	[%rd1+8], %r15;
	cvta.global.u64 	%rd4, %rd3;
	{ // callseq 0, 0
	.param .b64 param0;
	st.param.b64 	[param0], %rd4;
	.param .b64 param1;
	st.param.b64 	[param1], %rd2;
	.param .b32 retval0;
	call.uni (retval0), 
	vprintf, 
	(
	param0, 
	param1
	);
	ld.param.b32 	%r31, [retval0];
	} // callseq 0
	add.s32 	%r41, %r41, 1;
	setp.ne.s32 	%p4, %r41, 0;
	@%p4 bra 	$L__BB0_3;
$L__BB0_4:
	setp.lt.u32 	%p5, %r6, 3;
	@%p5 bra 	$L__BB0_7;
	shl.b32 	%r12, %r1, 3;
	mov.u64 	%rd6, $str;
$L__BB0_6:
	st.local.v2.u32 	[%rd1], {%r3, %r5};
	st.local.u32 	[%rd1+8], %r15;
	cvta.global.u64 	%rd7, %rd6;
	{ // callseq 1, 0
	.param .b64 param0;
	st.param.b64 	[param0], %rd7;
	.param .b64 param1;
	st.param.b64 	[param1], %rd2;
	.param .b32 retval0;
	call.uni (retval0), 
	vprintf, 
	(
	param0, 
	param1
	);
	ld.param.b32 	%r33, [retval0];
	} // callseq 1
	st.local.v2.u32 	[%rd1], {%r3, %r5};
	st.local.u32 	[%rd1+8], %r15;
	{ // callseq 2, 0
	.param .b64 param0;
	st.param.b64 	[param0], %rd7;
	.param .b64 param1;
	st.param.b64 	[param1], %rd2;
	.param .b32 retval0;
	call.uni (retval0), 
	vprintf, 
	(
	param0, 
	param1
	);
	ld.param.b32 	%r35, [retval0];
	} // callseq 2
	st.local.v2.u32 	[%rd1], {%r3, %r5};
	st.local.u32 	[%rd1+8], %r15;
	{ // callseq 3, 0
	.param .b64 param0;
	st.param.b64 	[param0], %rd7;
	.param .b64 param1;
	st.param.b64 	[param1], %rd2;
	.param .b32 retval0;
	call.uni (retval0), 
	vprintf, 
	(
	param0, 
	param1
	);
	ld.param.b32 	%r37, [retval0];
	} // callseq 3
	st.local.v2.u32 	[%rd1], {%r3, %r5};
	st.local.u32 	[%rd1+8], %r15;
	{ // callseq 4, 0
	.param .b64 param0;
	st.param.b64 	[param0], %rd7;
	.param .b64 param1;
	st.param.b64 	[param1], %rd2;
	.param .b32 retval0;
	call.uni (retval0), 
	vprintf, 
	(
	param0, 
	param1
	);
	ld.param.b32 	%r39, [retval0];
	} // callseq 4
	add.s32 	%r43, %r43, %r12;
	setp.lt.s32 	%p6, %r43, 1024;
	@%p6 bra 	$L__BB0_6;
$L__BB0_7:
	ret;

}


// ===== COMPILED SASS (sm_100) =====

	.target	sm_100

	.elftype	@"ET_EXEC"


//--------------------- .note.nv.tkinfo           --------------------------
	.section	.note.nv.tkinfo,"",@"SHT_NOTE"
	.sectionflags	@"SHF_NOTE_NV_TKINFO"
	.tkinfo
        /*0018*/ 	.word	0x00000002
        /*0030*/ 	.string	""
        /*0030*/ 	.string	"ptxas"
        /*0030*/ 	.string	"Cuda compilation tools, release 13.0, V13.0.88"
        /*0030*/ 	.string	"Build cuda_13.0.r13.0/compiler.36424714_0"
        /*0030*/ 	.string	"-arch sm_100 -m 64 "



//--------------------- .note.nv.cuinfo           --------------------------
	.section	.note.nv.cuinfo,"",@"SHT_NOTE"
	.sectionflags	@"SHF_NOTE_NV_CUINFO"
        /*0018*/ 	.short	0x0002
        /*001a*/ 	.short	0x0064
        /*001c*/ 	.short	0x0082
	.zero		2


//--------------------- .nv.info                  --------------------------
	.section	.nv.info,"",@"SHT_CUDA_INFO"
	.align	4


	//----- nvinfo : EIATTR_REGCOUNT
	.align		4
        /*0000*/ 	.byte	0x04, 0x2f
        /*0002*/ 	.short	(.L_2 - .L_1)
	.align		4
.L_1:
        /*0004*/ 	.word	index@(_Z10testKerneli)
        /*0008*/ 	.word	0x00000018


	//----- nvinfo : EIATTR_FRAME_SIZE
	.align		4
.L_2:
        /*000c*/ 	.byte	0x04, 0x11
        /*000e*/ 	.short	(.L_4 - .L_3)
	.align		4
.L_3:
        /*0010*/ 	.word	index@(_Z10testKerneli)
        /*0014*/ 	.word	0x00000010


	//----- nvinfo : EIATTR_MIN_STACK_SIZE
	.align		4
.L_4:
        /*0018*/ 	.byte	0x04, 0x12
        /*001a*/ 	.short	(.L_6 - .L_5)
	.align		4
.L_5:
        /*001c*/ 	.word	index@(_Z10testKerneli)
        /*0020*/ 	.word	0x00000010
.L_6:


//--------------------- .nv.compat                --------------------------
	.section	.nv.compat,"",@"SHT_CUDA_COMPAT_INFO"
	.align	4
        /*0000*/ 	.byte	0x02, 0x09, 0x00, 0x00, 0x02, 0x02, 0x01, 0x00, 0x02, 0x05, 0x05, 0x00, 0x03, 0x07, 0x01, 0x01
        /*0010*/ 	.byte	0x02, 0x03, 0x00, 0x00, 0x02, 0x06, 0x01, 0x00, 0x04, 0x0b, 0x08, 0x00, 0x09, 0x00, 0x00, 0x00
        /*0020*/ 	.byte	0x00, 0x00, 0x00, 0x00


//--------------------- .nv.info._Z10testKerneli  --------------------------
	.section	.nv.info._Z10testKerneli,"",@"SHT_CUDA_INFO"
	.sectionflags	@""
	.align	4


	//----- nvinfo : EIATTR_CUDA_API_VERSION
	.align		4
        /*0000*/ 	.byte	0x04, 0x37
        /*0002*/ 	.short	(.L_8 - .L_7)
.L_7:
        /*0004*/ 	.word	0x00000082


	//----- nvinfo : EIATTR_KPARAM_INFO
	.align		4
.L_8:
        /*0008*/ 	.byte	0x04, 0x17
        /*000a*/ 	.short	(.L_10 - .L_9)
.L_9:
        /*000c*/ 	.word	0x00000000
        /*0010*/ 	.short	0x0000
        /*0012*/ 	.short	0x0000
        /*0014*/ 	.byte	0x00, 0xf0, 0x11, 0x00


	//----- nvinfo : EIATTR_SPARSE_MMA_MASK
	.align		4
.L_10:
        /*0018*/ 	.byte	0x03, 0x50
        /*001a*/ 	.short	0x0000


	//----- nvinfo : EIATTR_MAXREG_COUNT
	.align		4
        /*001c*/ 	.byte	0x03, 0x1b
        /*001e*/ 	.short	0x00ff


	//----- nvinfo : EIATTR_EXTERNS
	.align		4
        /*0020*/ 	.byte	0x04, 0x0f
        /*0022*/ 	.short	(.L_12 - .L_11)


	//   ....[0]....
	.align		4
.L_11:
        /*0024*/ 	.word	index@(vprintf)


	//----- nvinfo : EIATTR_MERCURY_ISA_VERSION
	.align		4
.L_12:
        /*0028*/ 	.byte	0x03, 0x5f
        /*002a*/ 	.short	0x0101


	//----- nvinfo : EIATTR_VRC_CTA_INIT_COUNT
	.align		4
        /*002c*/ 	.byte	0x02, 0x4a
	.zero		1
	.zero		1


	//----- nvinfo : EIATTR_SYSCALL_OFFSETS
	.align		4
        /*0030*/ 	.byte	0x04, 0x46
        /*0032*/ 	.short	(.L_14 - .L_13)


	//   ....[0]....
.L_13:
        /*0034*/ 	.word	0x00000490


	//   ....[1]....
        /*0038*/ 	.word	0x00000610


	//   ....[2]....
        /*003c*/ 	.word	0x000006e0


	//   ....[3]....
        /*0040*/ 	.word	0x000007b0


	//   ....[4]....
        /*0044*/ 	.word	0x00000880


	//----- nvinfo : EIATTR_EXIT_INSTR_OFFSETS
	.align		4
.L_14:
        /*0048*/ 	.byte	0x04, 0x1c
        /*004a*/ 	.short	(.L_16 - .L_15)


	//   ....[0]....
.L_15:
        /*004c*/ 	.word	0x000000a0


	//   ....[1]....
        /*0050*/ 	.word	0x000004f0


	//   ....[2]....
        /*0054*/ 	.word	0x000008b0


	//----- nvinfo : EIATTR_CRS_STACK_SIZE
	.align		4
.L_16:
        /*0058*/ 	.byte	0x04, 0x1e
        /*005a*/ 	.short	(.L_18 - .L_17)
.L_17:
        /*005c*/ 	.word	0x00000000


	//----- nvinfo : EIATTR_CBANK_PARAM_SIZE
	.align		4
.L_18:
        /*0060*/ 	.byte	0x03, 0x19
        /*0062*/ 	.short	0x0004


	//----- nvinfo : EIATTR_PARAM_CBANK
	.align		4
        /*0064*/ 	.byte	0x04, 0x0a
        /*0066*/ 	.short	(.L_20 - .L_19)
	.align		4
.L_19:
        /*0068*/ 	.word	index@(.nv.constant0._Z10testKerneli)
        /*006c*/ 	.short	0x0380
        /*006e*/ 	.short	0x0004


	//----- nvinfo : EIATTR_SW_WAR
	.align		4
.L_20:
        /*0070*/ 	.byte	0x04, 0x36
        /*0072*/ 	.short	(.L_22 - .L_21)
.L_21:
        /*0074*/ 	.word	0x00000008
.L_22:


//--------------------- .nv.callgraph             --------------------------
	.section	.nv.callgraph,"",@"SHT_CUDA_CALLGRAPH"
	.align	4
	.sectionentsize	8
	.align		4
        /*0000*/ 	.word	0x00000000
	.align		4
        /*0004*/ 	.word	0xffffffff
	.align		4
        /*0008*/ 	.word	index@(_Z10testKerneli)
	.align		4
        /*000c*/ 	.word	index@(vprintf)
	.align		4
        /*0010*/ 	.word	0x00000000
	.align		4
        /*0014*/ 	.word	0xfffffffe
	.align		4
        /*0018*/ 	.word	0x00000000
	.align		4
        /*001c*/ 	.word	0xfffffffd
	.align		4
        /*0020*/ 	.word	0x00000000
	.align		4
        /*0024*/ 	.word	0xfffffffc


//--------------------- .nv.constant4             --------------------------
	.section	.nv.constant4,"a",@progbits
	.align	8
	.align		8
.nv.constant4:
        /*0000*/ 	.dword	vprintf
	.align		8
        /*0008*/ 	.dword	$str


//--------------------- .text._Z10testKerneli     --------------------------
	.section	.text._Z10testKerneli,"ax",@progbits
	.align	128
        .global         _Z10testKerneli
        .type           _Z10testKerneli,@function
        .size           _Z10testKerneli,(.L_x_9 - _Z10testKerneli)
        .other          _Z10testKerneli,@"STO_CUDA_ENTRY STV_DEFAULT"
_Z10testKerneli:
.text._Z10testKerneli:
[----:B------:R-:W0:Y:S08]  /*0000*/  LDC R1, c[0x0][0x37c] ;  /* 0x0000df00ff017b82 */ /* 0x000e300000000800 */
[----:B------:R-:W1:Y:S01]  /*0010*/  S2UR UR38, SR_CTAID.X ;  /* 0x00000000002679c3 */ /* 0x000e620000002500 */
[----:B------:R-:W2:Y:S01]  /*0020*/  LDCU UR8, c[0x0][0x2fc] ;  /* 0x00005f80ff0877ac */ /* 0x000ea20008000800 */
[----:B0-----:R-:W-:Y:S01]  /*0030*/  VIADD R1, R1, 0xfffffff0 ;  /* 0xfffffff001017836 */ /* 0x001fe20000000000 */
[----:B------:R-:W0:Y:S04]  /*0040*/  LDCU UR39, c[0x0][0x360] ;  /* 0x00006c00ff2777ac */ /* 0x000e280008000800 */
[----:B------:R-:W-:Y:S01]  /*0050*/  R2UR UR36, R1 ;  /* 0x00000000012472ca */ /* 0x000fe200000e0000 */
[----:B0-----:R-:W-:-:S04]  /*0060*/  USHF.L.U32 UR10, UR39, 0x1, URZ ;  /* 0x00000001270a7899 */ /* 0x001fc800080006ff */
[----:B-1----:R-:W-:-:S04]  /*0070*/  UIMAD UR11, UR10, UR38, URZ ;  /* 0x000000260a0b72a4 */ /* 0x002fc8000f8e02ff */
[----:B------:R-:W-:-:S06]  /*0080*/  UISETP.GT.AND UP0, UPT, UR11, 0x3ff, UPT ;  /* 0x000003ff0b00788c */ /* 0x000fcc000bf04270 */
[----:B------:R-:W-:-:S13]  /*0090*/  PLOP3.LUT P0, PT, PT, PT, UP0, 0x80, 0x8 ;  /* 0x000000000008781c */ /* 0x000fda0003f0f008 */
[----:B--2---:R-:W-:Y:S05]  /*00a0*/  @P0 EXIT ;  /* 0x000000000000094d */ /* 0x004fea0003800000 */
[----:B------:R-:W0:Y:S01]  /*00b0*/  I2F.U32.RP R0, UR10 ;  /* 0x0000000a00007d06 */ /* 0x000e220008209000 */
[----:B------:R-:W-:Y:S01]  /*00c0*/  UIMAD UR4, UR39, UR38, UR39 ;  /* 0x00000026270472a4 */ /* 0x000fe2000f8e0227 */
[----:B------:R-:W1:Y:S01]  /*00d0*/  S2R R17, SR_TID.X ;  /* 0x0000000000117919 */ /* 0x000e620000002100 */
[----:B------:R-:W-:Y:S02]  /*00e0*/  UIADD3 UR9, UPT, UPT, URZ, -UR10, URZ ;  /* 0x8000000aff097290 */ /* 0x000fe4000fffe0ff */
[----:B------:R-:W-:Y:S02]  /*00f0*/  USHF.L.U32 UR4, UR4, 0x1, URZ ;  /* 0x0000000104047899 */ /* 0x000fe400080006ff */
[----:B------:R-:W-:Y:S02]  /*0100*/  UISETP.NE.U32.AND UP3, UPT, UR10, URZ, UPT ;  /* 0x000000ff0a00728c */ /* 0x000fe4000bf65070 */
[----:B------:R-:W-:-:S04]  /*0110*/  UISETP.LT.AND UP0, UPT, UR4, 0x400, UPT ;  /* 0x000004000400788c */ /* 0x000fc8000bf01270 */
[----:B------:R-:W-:Y:S01]  /*0120*/  USEL UR6, UR4, 0x400, !UP0 ;  /* 0x0000040004067887 */ /* 0x000fe2000c000000 */
[----:B0-----:R-:W0:Y:S03]  /*0130*/  MUFU.RCP R0, R0 ;  /* 0x0000000000007308 */ /* 0x001e260000001000 */
[----:B------:R-:W-:-:S03]  /*0140*/  UIADD3 UR6, UPT, UPT, -UR4, UR6, URZ ;  /* 0x0000000604067290 */ /* 0x000fc6000fffe1ff */
[----:B------:R-:W-:Y:S01]  /*0150*/  UMOV UR4, URZ ;  /* 0x000000ff00047c82 */ /* 0x000fe20008000000 */
[----:B------:R-:W-:Y:S02]  /*0160*/  UISETP.NE.AND UP0, UPT, UR6, URZ, UPT ;  /* 0x000000ff0600728c */ /* 0x000fe4000bf05270 */
[----:B------:R-:W-:Y:S01]  /*0170*/  UIADD3 UR7, UPT, UPT, UR6, -0x1, URZ ;  /* 0xffffffff06077890 */ /* 0x000fe2000fffe0ff */
[----:B0-----:R-:W-:-:S08]  /*0180*/  VIADD R2, R0, 0xffffffe ;  /* 0x0ffffffe00027836 */ /* 0x001fd00000000000 */
[----:B------:R-:W-:Y:S01]  /*0190*/  @!UP0 UIADD3 UR7, UPT, UPT, UR6, URZ, URZ ;  /* 0x000000ff06078290 */ /* 0x000fe2000fffe0ff */
[----:B------:R-:W0:Y:S01]  /*01a0*/  LDCU UR6, c[0x0][0x2f8] ;  /* 0x00005f00ff0677ac */ /* 0x000e220008000800 */
[----:B------:R-:W2:Y:S02]  /*01b0*/  F2I.FTZ.U32.TRUNC.NTZ R2, R2 ;  /* 0x0000000200027305 */ /* 0x000ea4000021f000 */
[----:B--2---:R-:W-:Y:S01]  /*01c0*/  R2UR UR5, R2 ;  /* 0x00000000020572ca */ /* 0x004fe200000e0000 */
[----:B------:R-:W-:-:S12]  /*01d0*/  IMAD.U32 R2, RZ, RZ, UR11 ;  /* 0x0000000bff027e24 */ /* 0x000fd8000f8e00ff */
[----:B------:R-:W-:-:S04]  /*01e0*/  UIMAD UR9, UR9, UR5, URZ ;  /* 0x00000005090972a4 */ /* 0x000fc8000f8e02ff */
[----:B------:R-:W-:-:S04]  /*01f0*/  UIMAD.WIDE.U32 UR4, UR5, UR9, UR4 ;  /* 0x00000009050472a5 */ /* 0x000fc8000f8e0004 */
[----:B------:R-:W-:-:S04]  /*0200*/  UIMAD.WIDE.U32 UR4, UR5, UR7, URZ ;  /* 0x00000007050472a5 */ /* 0x000fc8000f8e00ff */
[----:B------:R-:W-:-:S04]  /*0210*/  UIADD3 UR4, UPT, UPT, -UR5, URZ, URZ ;  /* 0x000000ff05047290 */ /* 0x000fc8000fffe1ff */
[----:B------:R-:W-:Y:S02]  /*0220*/  UIMAD UR7, UR10, UR4, UR7 ;  /* 0x000000040a0772a4 */ /* 0x000fe4000f8e0207 */
[----:B------:R-:W-:Y:S02]  /*0230*/  USEL UR4, URZ, 0x1, !UP0 ;  /* 0x00000001ff047887 */ /* 0x000fe4000c000000 */
[----:B------:R-:W-:Y:S02]  /*0240*/  UISETP.GE.U32.AND UP1, UPT, UR7, UR10, UPT ;  /* 0x0000000a0700728c */ /* 0x000fe4000bf26070 */
[----:B0-----:R-:W-:-:S04]  /*0250*/  UIADD3 UR36, UP0, UPT, UR36, UR6, URZ ;  /* 0x0000000624247290 */ /* 0x001fc8000ff1e0ff */
[----:B------:R-:W-:-:S05]  /*0260*/  UIADD3.X UR37, UPT, UPT, URZ, UR8, URZ, UP0, !UPT ;  /* 0x00000008ff257290 */ /* 0x000fca00087fe4ff */
[----:B------:R-:W-:Y:S02]  /*0270*/  @UP1 UIADD3 UR7, UPT, UPT, -UR10, UR7, URZ ;  /* 0x000000070a071290 */ /* 0x000fe4000fffe1ff */
[----:B------:R-:W-:Y:S02]  /*0280*/  @UP1 UIADD3 UR5, UPT, UPT, UR5, 0x1, URZ ;  /* 0x0000000105051890 */ /* 0x000fe4000fffe0ff */
[----:B------:R-:W-:-:S11]  /*0290*/  UISETP.GE.U32.AND UP2, UPT, UR7, UR10, UPT ;  /* 0x0000000a0700728c */ /* 0x000fd6000bf46070 */
[----:B------:R-:W-:Y:S02]  /*02a0*/  @UP2 UIADD3 UR5, UPT, UPT, UR5, 0x1, URZ ;  /* 0x0000000105052890 */ /* 0x000fe4000fffe0ff */
[----:B------:R-:W-:-:S04]  /*02b0*/  @!UP3 ULOP3.LUT UR5, URZ, UR10, URZ, 0x33, !UPT ;  /* 0x0000000aff05b292 */ /* 0x000fc8000f8e33ff */
[----:B------:R-:W-:-:S04]  /*02c0*/  UIADD3 UR40, UPT, UPT, UR4, UR5, URZ ;  /* 0x0000000504287290 */ /* 0x000fc8000fffe0ff */
[----:B------:R-:W-:-:S04]  /*02d0*/  ULOP3.LUT UR4, UR40, 0x3, URZ, 0xc0, !UPT ;  /* 0x0000000328047892 */ /* 0x000fc8000f8ec0ff */
[----:B------:R-:W-:-:S09]  /*02e0*/  UISETP.NE.AND UP0, UPT, UR4, 0x3, UPT ;  /* 0x000000030400788c */ /* 0x000fd2000bf05270 */
[----:B-1----:R-:W-:Y:S05]  /*02f0*/  BRA.U !UP0, `(.L_x_0) ;  /* 0x0000000108747547 */ /* 0x002fea000b800000 */
[----:B------:R-:W-:Y:S01]  /*0300*/  UIADD3 UR4, UPT, UPT, UR40, 0x1, URZ ;  /* 0x0000000128047890 */ /* 0x000fe2000fffe0ff */
[----:B------:R-:W-:Y:S03]  /*0310*/  BSSY.RECONVERGENT B6, `(.L_x_0) ;  /* 0x000001b000067945 */ /* 0x000fe60003800200 */
[----:B------:R-:W-:Y:S02]  /*0320*/  USHF.L.U32 UR5, UR4, 0x1, URZ ;  /* 0x0000000104057899 */ /* 0x000fe400080006ff */
[----:B------:R-:W-:Y:S02]  /*0330*/  ULOP3.LUT UR4, UR4, 0x3, URZ, 0xc0, !UPT ;  /* 0x0000000304047892 */ /* 0x000fe4000f8ec0ff */
[----:B------:R-:W-:Y:S02]  /*0340*/  ULOP3.LUT UR5, UR5, 0x6, URZ, 0xc0, !UPT ;  /* 0x0000000605057892 */ /* 0x000fe4000f8ec0ff */
[----:B------:R-:W-:-:S02]  /*0350*/  UIADD3 UR4, UPT, UPT, -UR4, URZ, URZ ;  /* 0x000000ff04047290 */ /* 0x000fc4000fffe1ff */
[----:B------:R-:W-:-:S04]  /*0360*/  ULEA UR5, UR38, UR5, 0x1 ;  /* 0x0000000526057291 */ /* 0x000fc8000f8e08ff */
[----:B------:R-:W-:Y:S01]  /*0370*/  UIMAD UR5, UR5, UR39, URZ ;  /* 0x00000027050572a4 */ /* 0x000fe2000f8e02ff */
[----:B------:R-:W-:-:S05]  /*0380*/  MOV R18, UR4 ;  /* 0x0000000400127c02 */ /* 0x000fca0008000f00 */
[----:B------:R-:W-:-:S07]  /*0390*/  IMAD.U32 R2, RZ, RZ, UR5 ;  /* 0x00000005ff027e24 */ /* 0x000fce000f8e00ff */
.L_x_2:
[----:B------:R-:W0:Y:S01]  /*03a0*/  LDC R10, c[0x0][0x380] ;  /* 0x0000e000ff0a7b82 */ /* 0x000e220000000800 */
[----:B------:R-:W-:Y:S01]  /*03b0*/  MOV R0, 0x0 ;  /* 0x0000000000007802 */ /* 0x000fe20000000f00 */
[----:B------:R-:W1:Y:S01]  /*03c0*/  LDCU.64 UR4, c[0x4][0x8] ;  /* 0x01000100ff0477ac */ /* 0x000e620008000a00 */
[----:B------:R-:W-:Y:S02]  /*03d0*/  VIADD R18, R18, 0x1 ;  /* 0x0000000112127836 */ /* 0x000fe40000000000 */
[----:B------:R-:W-:Y:S02]  /*03e0*/  IMAD.U32 R16, RZ, RZ, UR38 ;  /* 0x00000026ff107e24 */ /* 0x000fe4000f8e00ff */
[----:B------:R-:W-:Y:S01]  /*03f0*/  IMAD.U32 R6, RZ, RZ, UR36 ;  /* 0x00000024ff067e24 */ /* 0x000fe2000f8e00ff */
[----:B------:R2:W3:Y:S01]  /*0400*/  LDC.64 R8, c[0x4][R0] ;  /* 0x0100000000087b82 */ /* 0x0004e20000000a00 */
[----:B------:R-:W-:Y:S01]  /*0410*/  ISETP.NE.AND P0, PT, R18, RZ, PT ;  /* 0x000000ff1200720c */ /* 0x000fe20003f05270 */
[----:B------:R4:W-:Y:S01]  /*0420*/  STL.64 [R1], R16 ;  /* 0x0000001001007387 */ /* 0x0009e20000100a00 */
[----:B------:R-:W-:Y:S01]  /*0430*/  IMAD.U32 R7, RZ, RZ, UR37 ;  /* 0x00000025ff077e24 */ /* 0x000fe2000f8e00ff */
[----:B-1----:R-:W-:Y:S01]  /*0440*/  MOV R4, UR4 ;  /* 0x0000000400047c02 */ /* 0x002fe20008000f00 */
[----:B------:R-:W-:Y:S01]  /*0450*/  IMAD.U32 R5, RZ, RZ, UR5 ;  /* 0x00000005ff057e24 */ /* 0x000fe2000f8e00ff */
[----:B----4-:R-:W-:Y:S01]  /*0460*/  P2R R16, PR, RZ, 0x1 ;  /* 0x00000001ff107803 */ /* 0x010fe20000000000 */
[----:B0-----:R2:W-:Y:S07]  /*0470*/  STL [R1+0x8], R10 ;  /* 0x0000080a01007387 */ /* 0x0015ee0000100800 */
[----:B------:R-:W-:-:S07]  /*0480*/  LEPC R20, `(.L_x_1) ;  /* 0x000000001014794e */ /* 0x000fce0000000000 */
[----:B--23--:R-:W-:Y:S05]  /*0490*/  CALL.ABS.NOINC R8 ;  /* 0x0000000008007343 */ /* 0x00cfea0003c00000 */
.L_x_1:
[----:B------:R-:W-:-:S13]  /*04a0*/  ISETP.NE.AND P6, PT, R16, RZ, PT ;  /* 0x000000ff1000720c */ /* 0x000fda0003fc5270 */
[----:B------:R-:W-:Y:S05]  /*04b0*/  @P6 BRA `(.L_x_2) ;  /* 0xfffffffc00b86947 */ /* 0x000fea000383ffff */
[----:B------:R-:W-:Y:S05]  /*04c0*/  BSYNC.RECONVERGENT B6 ;  /* 0x0000000000067941 */ /* 0x000fea0003800200 */
.L_x_0:
[----:B------:R-:W-:-:S06]  /*04d0*/  UISETP.GE.U32.AND UP0, UPT, UR40, 0x3, UPT ;  /* 0x000000032800788c */ /* 0x000fcc000bf06070 */
[----:B------:R-:W-:-:S13]  /*04e0*/  PLOP3.LUT P0, PT, PT, PT, UP0, 0x80, 0x8 ;  /* 0x000000000008781c */ /* 0x000fda0003f0f008 */
[----:B------:R-:W-:Y:S05]  /*04f0*/  @!P0 EXIT ;  /* 0x000000000000894d */ /* 0x000fea0003800000 */
.L_x_7:
[----:B------:R-:W0:Y:S01]  /*0500*/  LDC R0, c[0x0][0x380] ;  /* 0x0000e000ff007b82 */ /* 0x000e220000000800 */
[----:B------:R-:W-:Y:S01]  /*0510*/  MOV R10, UR38 ;  /* 0x00000026000a7c02 */ /* 0x000fe20008000f00 */
[----:B------:R-:W-:Y:S01]  /*0520*/  IMAD.MOV.U32 R11, RZ, RZ, R17 ;  /* 0x000000ffff0b7224 */ /* 0x000fe200078e0011 */
[----:B------:R-:W-:Y:S01]  /*0530*/  MOV R16, 0x0 ;  /* 0x0000000000107802 */ /* 0x000fe20000000f00 */
[----:B------:R-:W1:Y:S01]  /*0540*/  LDCU.64 UR4, c[0x4][0x8] ;  /* 0x01000100ff0477ac */ /* 0x000e620008000a00 */
[----:B------:R-:W-:Y:S01]  /*0550*/  IMAD.U32 R3, RZ, RZ, UR39 ;  /* 0x00000027ff037e24 */ /* 0x000fe2000f8e00ff */
[----:B------:R-:W-:Y:S01]  /*0560*/  MOV R6, UR36 ;  /* 0x0000002400067c02 */ /* 0x000fe20008000f00 */
[----:B------:R2:W-:Y:S01]  /*0570*/  STL.64 [R1], R10 ;  /* 0x0000000a01007387 */ /* 0x0005e20000100a00 */
[----:B------:R2:W3:Y:S01]  /*0580*/  LDC.64 R8, c[0x4][R16] ;  /* 0x0100000010087b82 */ /* 0x0004e20000000a00 */
[----:B------:R-:W-:Y:S01]  /*0590*/  IMAD.U32 R7, RZ, RZ, UR37 ;  /* 0x00000025ff077e24 */ /* 0x000fe2000f8e00ff */
[----:B------:R-:W-:-:S04]  /*05a0*/  LEA R2, R3, R2, 0x3 ;  /* 0x0000000203027211 */ /* 0x000fc800078e18ff */
[----:B------:R-:W-:-:S04]  /*05b0*/  ISETP.GE.AND P0, PT, R2, 0x400, PT ;  /* 0x000004000200780c */ /* 0x000fc80003f06270 */
[----:B------:R-:W-:Y:S01]  /*05c0*/  P2R R18, PR, RZ, 0x1 ;  /* 0x00000001ff127803 */ /* 0x000fe20000000000 */
[----:B-1----:R-:W-:Y:S01]  /*05d0*/  IMAD.U32 R4, RZ, RZ, UR4 ;  /* 0x00000004ff047e24 */ /* 0x002fe2000f8e00ff */
[----:B0-----:R2:W-:Y:S01]  /*05e0*/  STL [R1+0x8], R0 ;  /* 0x0000080001007387 */ /* 0x0015e20000100800 */
[----:B------:R-:W-:-:S07]  /*05f0*/  IMAD.U32 R5, RZ, RZ, UR5 ;  /* 0x00000005ff057e24 */ /* 0x000fce000f8e00ff */
[----:B------:R-:W-:-:S07]  /*0600*/  LEPC R20, `(.L_x_3) ;  /* 0x000000001014794e */ /* 0x000fce0000000000 */
[----:B--23--:R-:W-:Y:S05]  /*0610*/  CALL.ABS.NOINC R8 ;  /* 0x0000000008007343 */ /* 0x00cfea0003c00000 */
.L_x_3:
[----:B------:R-:W0:Y:S01]  /*0620*/  LDC R0, c[0x0][0x380] ;  /* 0x0000e000ff007b82 */ /* 0x000e220000000800 */
[----:B------:R-:W-:Y:S01]  /*0630*/  IMAD.U32 R10, RZ, RZ, UR38 ;  /* 0x00000026ff0a7e24 */ /* 0x000fe2000f8e00ff */
[----:B------:R-:W-:Y:S01]  /*0640*/  MOV R11, R17 ;  /* 0x00000011000b7202 */ /* 0x000fe20000000f00 */
[----:B------:R-:W1:Y:S01]  /*0650*/  LDCU.64 UR4, c[0x4][0x8] ;  /* 0x01000100ff0477ac */ /* 0x000e620008000a00 */
[----:B------:R-:W-:Y:S01]  /*0660*/  MOV R6, UR36 ;  /* 0x0000002400067c02 */ /* 0x000fe20008000f00 */
[----:B------:R-:W-:Y:S02]  /*0670*/  IMAD.U32 R7, RZ, RZ, UR37 ;  /* 0x00000025ff077e24 */ /* 0x000fe4000f8e00ff */
[----:B------:R2:W-:Y:S01]  /*0680*/  STL.64 [R1], R10 ;  /* 0x0000000a01007387 */ /* 0x0005e20000100a00 */
[----:B------:R2:W3:Y:S01]  /*0690*/  LDC.64 R8, c[0x4][R16] ;  /* 0x0100000010087b82 */ /* 0x0004e20000000a00 */
[----:B-1----:R-:W-:Y:S02]  /*06a0*/  IMAD.U32 R4, RZ, RZ, UR4 ;  /* 0x00000004ff047e24 */ /* 0x002fe4000f8e00ff */
[----:B------:R-:W-:Y:S01]  /*06b0*/  IMAD.U32 R5, RZ, RZ, UR5 ;  /* 0x00000005ff057e24 */ /* 0x000fe2000f8e00ff */
[----:B0-----:R2:W-:Y:S06]  /*06c0*/  STL [R1+0x8], R0 ;  /* 0x0000080001007387 */ /* 0x0015ec0000100800 */
[----:B------:R-:W-:-:S07]  /*06d0*/  LEPC R20, `(.L_x_4) ;  /* 0x000000001014794e */ /* 0x000fce0000000000 */
[----:B--23--:R-:W-:Y:S05]  /*06e0*/  CALL.ABS.NOINC R8 ;  /* 0x0000000008007343 */ /* 0x00cfea0003c00000 */
.L_x_4:
        /* <DEDUP_REMOVED lines=13> */
.L_x_5:
        /* <DEDUP_REMOVED lines=13> */
.L_x_6:
[----:B------:R-:W-:-:S13]  /*0890*/  ISETP.NE.AND P6, PT, R18, RZ, PT ;  /* 0x000000ff1200720c */ /* 0x000fda0003fc5270 */
[----:B------:R-:W-:Y:S05]  /*08a0*/  @!P6 BRA `(.L_x_7) ;  /* 0xfffffffc0014e947 */ /* 0x000fea000383ffff */
[----:B------:R-:W-:Y:S05]  /*08b0*/  EXIT ;  /* 0x000000000000794d */ /* 0x000fea0003800000 */
.L_x_8:
[----:B------:R-:W-:-:S00]  /*08c0*/  BRA `(.L_x_8) ;  /* 0xfffffffc00fc7947 */ /* 0x000fc0000383ffff */
[----:B------:R-:W-:-:S00]  /*08d0*/  NOP ;  /* 0x0000000000007918 */ /* 0x000fc00000000000 */
        /* <DEDUP_REMOVED lines=10> */
.L_x_9:


//--------------------- .nv.global.init           --------------------------
	.section	.nv.global.init,"aw",@progbits
.nv.global.init:
	.type		$str,@object
	.size		$str,(.L_0 - $str)
$str:
        /*0000*/ 	.byte	0x5b, 0x25, 0x64, 0x2c, 0x20, 0x25, 0x64, 0x5d, 0x3a, 0x09, 0x09, 0x56, 0x61, 0x6c, 0x75, 0x65
        /*0010*/ 	.byte	0x20, 0x69, 0x73, 0x3a, 0x25, 0x64, 0x0a, 0x00
.L_0:


//--------------------- .nv.shared.reserved.0     --------------------------
	.section	.nv.shared.reserved.0,"aw",@nobits
	.weak		__nv_reservedSMEM_offset_0_alias
	.size		__nv_reservedSMEM_offset_0_alias, 0, 64
	.other		__nv_reservedSMEM_offset_0_alias,@"STO_CUDA_RESERVED_SHARED STV_DEFAULT"
__nv_reservedSMEM_offset_0_alias:
	.zero		0
	.zero		64


//--------------------- .nv.constant0._Z10testKerneli --------------------------
	.section	.nv.constant0._Z10testKerneli,"a",@progbits
	.sectionflags	@""
	.align	4
.nv.constant0._Z10testKerneli:
	.zero		900


//--------------------- SYMBOLS --------------------------

	.type		.nv.reservedSmem.offset0,@object
	.size		.nv.reservedSmem.offset0,0x4
	.type		vprintf,@function
